//
// Generated by NVIDIA NVVM Compiler
//
// Compiler Build ID: CL-36424714
// Cuda compilation tools, release 13.0, V13.0.88
// Based on NVVM 20.0.0
//

.version 9.0
.target sm_100
.address_size 64

	// .globl	_Z11Gpu_FastExpPfS_
.const .align 4 .u32 gpu_m = 32;
.const .align 4 .u32 gpu_exp = 64;
// _ZZ11Gpu_FastExpPfS_E4temp has been demoted

.visible .entry _Z11Gpu_FastExpPfS_(
	.param .u64 .ptr .align 1 _Z11Gpu_FastExpPfS__param_0,
	.param .u64 .ptr .align 1 _Z11Gpu_FastExpPfS__param_1
)
{
	.reg .pred 	%p<2>;
	.reg .b32 	%r<13>;
	.reg .b32 	%f<98>;
	.reg .b64 	%rd<8>;
	// demoted variable
	.shared .align 4 .b8 _ZZ11Gpu_FastExpPfS_E4temp[4096];
	ld.param.u64 	%rd2, [_Z11Gpu_FastExpPfS__param_0];
	ld.param.u64 	%rd3, [_Z11Gpu_FastExpPfS__param_1];
	cvta.to.global.u64 	%rd4, %rd3;
	cvta.to.global.u64 	%rd5, %rd2;
	mov.u32 	%r7, %tid.y;
	mul.wide.u32 	%rd6, %r7, 4;
	add.s64 	%rd7, %rd5, %rd6;
	ld.global.f32 	%f1, [%rd7];
	shl.b32 	%r8, %r7, 2;
	mov.u32 	%r9, _ZZ11Gpu_FastExpPfS_E4temp;
	add.s32 	%r1, %r9, %r8;
	st.shared.f32 	[%r1], %f1;
	bar.sync 	0;
	add.s64 	%rd1, %rd4, %rd6;
	and.b32  	%r10, %r8, 3968;
	add.s32 	%r2, %r9, %r10;
	and.b32  	%r11, %r8, 124;
	add.s32 	%r3, %r9, %r11;
	mov.b32 	%r12, 1;
$L__BB0_1:
	ld.shared.f32 	%f2, [%r2];
	ld.shared.f32 	%f3, [%r3];
	fma.rn.f32 	%f4, %f2, %f3, 0f00000000;
	ld.shared.f32 	%f5, [%r2+4];
	ld.shared.f32 	%f6, [%r3+128];
	fma.rn.f32 	%f7, %f5, %f6, %f4;
	ld.shared.f32 	%f8, [%r2+8];
	ld.shared.f32 	%f9, [%r3+256];
	fma.rn.f32 	%f10, %f8, %f9, %f7;
	ld.shared.f32 	%f11, [%r2+12];
	ld.shared.f32 	%f12, [%r3+384];
	fma.rn.f32 	%f13, %f11, %f12, %f10;
	ld.shared.f32 	%f14, [%r2+16];
	ld.shared.f32 	%f15, [%r3+512];
	fma.rn.f32 	%f16, %f14, %f15, %f13;
	ld.shared.f32 	%f17, [%r2+20];
	ld.shared.f32 	%f18, [%r3+640];
	fma.rn.f32 	%f19, %f17, %f18, %f16;
	ld.shared.f32 	%f20, [%r2+24];
	ld.shared.f32 	%f21, [%r3+768];
	fma.rn.f32 	%f22, %f20, %f21, %f19;
	ld.shared.f32 	%f23, [%r2+28];
	ld.shared.f32 	%f24, [%r3+896];
	fma.rn.f32 	%f25, %f23, %f24, %f22;
	ld.shared.f32 	%f26, [%r2+32];
	ld.shared.f32 	%f27, [%r3+1024];
	fma.rn.f32 	%f28, %f26, %f27, %f25;
	ld.shared.f32 	%f29, [%r2+36];
	ld.shared.f32 	%f30, [%r3+1152];
	fma.rn.f32 	%f31, %f29, %f30, %f28;
	ld.shared.f32 	%f32, [%r2+40];
	ld.shared.f32 	%f33, [%r3+1280];
	fma.rn.f32 	%f34, %f32, %f33, %f31;
	ld.shared.f32 	%f35, [%r2+44];
	ld.shared.f32 	%f36, [%r3+1408];
	fma.rn.f32 	%f37, %f35, %f36, %f34;
	ld.shared.f32 	%f38, [%r2+48];
	ld.shared.f32 	%f39, [%r3+1536];
	fma.rn.f32 	%f40, %f38, %f39, %f37;
	ld.shared.f32 	%f41, [%r2+52];
	ld.shared.f32 	%f42, [%r3+1664];
	fma.rn.f32 	%f43, %f41, %f42, %f40;
	ld.shared.f32 	%f44, [%r2+56];
	ld.shared.f32 	%f45, [%r3+1792];
	fma.rn.f32 	%f46, %f44, %f45, %f43;
	ld.shared.f32 	%f47, [%r2+60];
	ld.shared.f32 	%f48, [%r3+1920];
	fma.rn.f32 	%f49, %f47, %f48, %f46;
	ld.shared.f32 	%f50, [%r2+64];
	ld.shared.f32 	%f51, [%r3+2048];
	fma.rn.f32 	%f52, %f50, %f51, %f49;
	ld.shared.f32 	%f53, [%r2+68];
	ld.shared.f32 	%f54, [%r3+2176];
	fma.rn.f32 	%f55, %f53, %f54, %f52;
	ld.shared.f32 	%f56, [%r2+72];
	ld.shared.f32 	%f57, [%r3+2304];
	fma.rn.f32 	%f58, %f56, %f57, %f55;
	ld.shared.f32 	%f59, [%r2+76];
	ld.shared.f32 	%f60, [%r3+2432];
	fma.rn.f32 	%f61, %f59, %f60, %f58;
	ld.shared.f32 	%f62, [%r2+80];
	ld.shared.f32 	%f63, [%r3+2560];
	fma.rn.f32 	%f64, %f62, %f63, %f61;
	ld.shared.f32 	%f65, [%r2+84];
	ld.shared.f32 	%f66, [%r3+2688];
	fma.rn.f32 	%f67, %f65, %f66, %f64;
	ld.shared.f32 	%f68, [%r2+88];
	ld.shared.f32 	%f69, [%r3+2816];
	fma.rn.f32 	%f70, %f68, %f69, %f67;
	ld.shared.f32 	%f71, [%r2+92];
	ld.shared.f32 	%f72, [%r3+2944];
	fma.rn.f32 	%f73, %f71, %f72, %f70;
	ld.shared.f32 	%f74, [%r2+96];
	ld.shared.f32 	%f75, [%r3+3072];
	fma.rn.f32 	%f76, %f74, %f75, %f73;
	ld.shared.f32 	%f77, [%r2+100];
	ld.shared.f32 	%f78, [%r3+3200];
	fma.rn.f32 	%f79, %f77, %f78, %f76;
	ld.shared.f32 	%f80, [%r2+104];
	ld.shared.f32 	%f81, [%r3+3328];
	fma.rn.f32 	%f82, %f80, %f81, %f79;
	ld.shared.f32 	%f83, [%r2+108];
	ld.shared.f32 	%f84, [%r3+3456];
	fma.rn.f32 	%f85, %f83, %f84, %f82;
	ld.shared.f32 	%f86, [%r2+112];
	ld.shared.f32 	%f87, [%r3+3584];
	fma.rn.f32 	%f88, %f86, %f87, %f85;
	ld.shared.f32 	%f89, [%r2+116];
	ld.shared.f32 	%f90, [%r3+3712];
	fma.rn.f32 	%f91, %f89, %f90, %f88;
	ld.shared.f32 	%f92, [%r2+120];
	ld.shared.f32 	%f93, [%r3+3840];
	fma.rn.f32 	%f94, %f92, %f93, %f91;
	ld.shared.f32 	%f95, [%r2+124];
	ld.shared.f32 	%f96, [%r3+3968];
	fma.rn.f32 	%f97, %f95, %f96, %f94;
	st.global.f32 	[%rd1], %f97;
	st.shared.f32 	[%r1], %f97;
	bar.sync 	0;
	shl.b32 	%r5, %r12, 1;
	setp.lt.u32 	%p1, %r12, 32;
	mov.u32 	%r12, %r5;
	@%p1 bra 	$L__BB0_1;
	ret;

}


// ===== COMPILED SASS (sm_100) =====

	.target	sm_100

	.elftype	@"ET_EXEC"


//--------------------- .note.nv.tkinfo           --------------------------
	.section	.note.nv.tkinfo,"",@"SHT_NOTE"
	.sectionflags	@"SHF_NOTE_NV_TKINFO"
	.tkinfo
        /*0018*/ 	.word	0x00000002
        /*0030*/ 	.string	""
        /*0030*/ 	.string	"ptxas"
        /*0030*/ 	.string	"Cuda compilation tools, release 13.0, V13.0.88"
        /*0030*/ 	.string	"Build cuda_13.0.r13.0/compiler.36424714_0"
        /*0030*/ 	.string	"-arch sm_100 -m 64 "



//--------------------- .note.nv.cuinfo           --------------------------
	.section	.note.nv.cuinfo,"",@"SHT_NOTE"
	.sectionflags	@"SHF_NOTE_NV_CUINFO"
        /*0018*/ 	.short	0x0002
        /*001a*/ 	.short	0x0064
        /*001c*/ 	.short	0x0082
	.zero		2


//--------------------- .nv.info                  --------------------------
	.section	.nv.info,"",@"SHT_CUDA_INFO"
	.align	4


	//----- nvinfo : EIATTR_REGCOUNT
	.align		4
        /*0000*/ 	.byte	0x04, 0x2f
        /*0002*/ 	.short	(.L_3 - .L_2)
	.align		4
.L_2:
        /*0004*/ 	.word	index@(_Z11Gpu_FastExpPfS_)
        /*0008*/ 	.word	0x0000001e


	//----- nvinfo : EIATTR_FRAME_SIZE
	.align		4
.L_3:
        /*000c*/ 	.byte	0x04, 0x11
        /*000e*/ 	.short	(.L_5 - .L_4)
	.align		4
.L_4:
        /*0010*/ 	.word	index@(_Z11Gpu_FastExpPfS_)
        /*0014*/ 	.word	0x00000000


	//----- nvinfo : EIATTR_MIN_STACK_SIZE
	.align		4
.L_5:
        /*0018*/ 	.byte	0x04, 0x12
        /*001a*/ 	.short	(.L_7 - .L_6)
	.align		4
.L_6:
        /*001c*/ 	.word	index@(_Z11Gpu_FastExpPfS_)
        /*0020*/ 	.word	0x00000000
.L_7:


//--------------------- .nv.compat                --------------------------
	.section	.nv.compat,"",@"SHT_CUDA_COMPAT_INFO"
	.align	4
        /*0000*/ 	.byte	0x02, 0x09, 0x00, 0x00, 0x02, 0x02, 0x01, 0x00, 0x02, 0x05, 0x05, 0x00, 0x03, 0x07, 0x01, 0x01
        /*0010*/ 	.byte	0x02, 0x03, 0x00, 0x00, 0x02, 0x06, 0x01, 0x00, 0x04, 0x0b, 0x08, 0x00, 0x09, 0x00, 0x00, 0x00
        /*0020*/ 	.byte	0x00, 0x00, 0x00, 0x00


//--------------------- .nv.info._Z11Gpu_FastExpPfS_ --------------------------
	.section	.nv.info._Z11Gpu_FastExpPfS_,"",@"SHT_CUDA_INFO"
	.sectionflags	@""
	.align	4


	//----- nvinfo : EIATTR_CUDA_API_VERSION
	.align		4
        /*0000*/ 	.byte	0x04, 0x37
        /*0002*/ 	.short	(.L_9 - .L_8)
.L_8:
        /*0004*/ 	.word	0x00000082


	//----- nvinfo : EIATTR_KPARAM_INFO
	.align		4
.L_9:
        /*0008*/ 	.byte	0x04, 0x17
        /*000a*/ 	.short	(.L_11 - .L_10)
.L_10:
        /*000c*/ 	.word	0x00000000
        /*0010*/ 	.short	0x0001
        /*0012*/ 	.short	0x0008
        /*0014*/ 	.byte	0x00, 0xf5, 0x21, 0x00


	//----- nvinfo : EIATTR_KPARAM_INFO
	.align		4
.L_11:
        /*0018*/ 	.byte	0x04, 0x17
        /*001a*/ 	.short	(.L_13 - .L_12)
.L_12:
        /*001c*/ 	.word	0x00000000
        /*0020*/ 	.short	0x0000
        /*0022*/ 	.short	0x0000
        /*0024*/ 	.byte	0x00, 0xf5, 0x21, 0x00


	//----- nvinfo : EIATTR_SPARSE_MMA_MASK
	.align		4
.L_13:
        /*0028*/ 	.byte	0x03, 0x50
        /*002a*/ 	.short	0x0000


	//----- nvinfo : EIATTR_MAXREG_COUNT
	.align		4
        /*002c*/ 	.byte	0x03, 0x1b
        /*002e*/ 	.short	0x00ff


	//----- nvinfo : EIATTR_NUM_BARRIERS
	.align		4
        /*0030*/ 	.byte	0x02, 0x4c
        /*0032*/ 	.byte	0x01
	.zero		1


	//----- nvinfo : EIATTR_MERCURY_ISA_VERSION
	.align		4
        /*0034*/ 	.byte	0x03, 0x5f
        /*0036*/ 	.short	0x0101


	//----- nvinfo : EIATTR_VRC_CTA_INIT_COUNT
	.align		4
        /*0038*/ 	.byte	0x02, 0x4a
	.zero		1
	.zero		1


	//----- nvinfo : EIATTR_EXIT_INSTR_OFFSETS
	.align		4
        /*003c*/ 	.byte	0x04, 0x1c
        /*003e*/ 	.short	(.L_15 - .L_14)


	//   ....[0]....
.L_14:
        /*0040*/ 	.word	0x00000600


	//----- nvinfo : EIATTR_CBANK_PARAM_SIZE
	.align		4
.L_15:
        /*0044*/ 	.byte	0x03, 0x19
        /*0046*/ 	.short	0x0010


	//----- nvinfo : EIATTR_PARAM_CBANK
	.align		4
        /*0048*/ 	.byte	0x04, 0x0a
        /*004a*/ 	.short	(.L_17 - .L_16)
	.align		4
.L_16:
        /*004c*/ 	.word	index@(.nv.constant0._Z11Gpu_FastExpPfS_)
        /*0050*/ 	.short	0x0380
        /*0052*/ 	.short	0x0010


	//----- nvinfo : EIATTR_SW_WAR
	.align		4
.L_17:
        /*0054*/ 	.byte	0x04, 0x36
        /*0056*/ 	.short	(.L_19 - .L_18)
.L_18:
        /*0058*/ 	.word	0x00000008
.L_19:


//--------------------- .nv.callgraph             --------------------------
	.section	.nv.callgraph,"",@"SHT_CUDA_CALLGRAPH"
	.align	4
	.sectionentsize	8
	.align		4
        /*0000*/ 	.word	0x00000000
	.align		4
        /*0004*/ 	.word	0xffffffff
	.align		4
        /*0008*/ 	.word	0x00000000
	.align		4
        /*000c*/ 	.word	0xfffffffe
	.align		4
        /*0010*/ 	.word	0x00000000
	.align		4
        /*0014*/ 	.word	0xfffffffd
	.align		4
        /*0018*/ 	.word	0x00000000
	.align		4
        /*001c*/ 	.word	0xfffffffc


//--------------------- .nv.constant3             --------------------------
	.section	.nv.constant3,"a",@progbits
	.align	4
.nv.constant3:
	.type		gpu_m,@object
	.size		gpu_m,(gpu_exp - gpu_m)
gpu_m:
        /*0000*/ 	.byte	0x20, 0x00, 0x00, 0x00
	.type		gpu_exp,@object
	.size		gpu_exp,(.L_1 - gpu_exp)
gpu_exp:
        /*0004*/ 	.byte	0x40, 0x00, 0x00, 0x00
.L_1:


//--------------------- .text._Z11Gpu_FastExpPfS_ --------------------------
	.section	.text._Z11Gpu_FastExpPfS_,"ax",@progbits
	.align	128
        .global         _Z11Gpu_FastExpPfS_
        .type           _Z11Gpu_FastExpPfS_,@function
        .size           _Z11Gpu_FastExpPfS_,(.L_x_2 - _Z11Gpu_FastExpPfS_)
        .other          _Z11Gpu_FastExpPfS_,@"STO_CUDA_ENTRY STV_DEFAULT"
_Z11Gpu_FastExpPfS_:
.text._Z11Gpu_FastExpPfS_:
[----:B------:R-:W-:Y:S01]  /*0000*/  LDC R1, c[0x0][0x37c] ;  /* 0x0000df00ff017b82 */ /* 0x000fe20000000800 */
[----:B------:R-:W0:Y:S07]  /*0010*/  S2R R3, SR_TID.Y ;  /* 0x0000000000037919 */ /* 0x000e2e0000002200 */
[----:B------:R-:W0:Y:S01]  /*0020*/  LDC.64 R4, c[0x0][0x380] ;  /* 0x0000e000ff047b82 */ /* 0x000e220000000a00 */
[----:B------:R-:W1:Y:S07]  /*0030*/  LDCU.64 UR8, c[0x0][0x358] ;  /* 0x00006b00ff0877ac */ /* 0x000e6e0008000a00 */
[----:B------:R-:W2:Y:S01]  /*0040*/  S2UR UR5, SR_CgaCtaId ;  /* 0x00000000000579c3 */ /* 0x000ea20000008800 */
[----:B------:R-:W-:-:S07]  /*0050*/  UMOV UR4, 0x400 ;  /* 0x0000040000047882 */ /* 0x000fce0000000000 */
[----:B------:R-:W3:Y:S01]  /*0060*/  LDC.64 R26, c[0x0][0x388] ;  /* 0x0000e200ff1a7b82 */ /* 0x000ee20000000a00 */
[----:B0-----:R-:W-:-:S06]  /*0070*/  IMAD.WIDE.U32 R4, R3, 0x4, R4 ;  /* 0x0000000403047825 */ /* 0x001fcc00078e0004 */
[----:B-1----:R-:W4:Y:S01]  /*0080*/  LDG.E R5, desc[UR8][R4.64] ;  /* 0x0000000804057981 */ /* 0x002f22000c1e1900 */
[----:B--2---:R-:W-:Y:S01]  /*0090*/  ULEA UR4, UR5, UR4, 0x18 ;  /* 0x0000000405047291 */ /* 0x004fe2000f8ec0ff */
[C---:B------:R-:W-:Y:S01]  /*00a0*/  SHF.L.U32 R0, R3.reuse, 0x2, RZ ;  /* 0x0000000203007819 */ /* 0x040fe200000006ff */
[----:B---3--:R-:W-:Y:S01]  /*00b0*/  IMAD.WIDE.U32 R26, R3, 0x4, R26 ;  /* 0x00000004031a7825 */ /* 0x008fe200078e001a */
[----:B------:R-:W-:Y:S02]  /*00c0*/  UMOV UR5, 0x1 ;  /* 0x0000000100057882 */ /* 0x000fe40000000000 */
[C---:B------:R-:W-:Y:S02]  /*00d0*/  LOP3.LUT R2, R0.reuse, 0xf80, RZ, 0xc0, !PT ;  /* 0x00000f8000027812 */ /* 0x040fe400078ec0ff */
[----:B------:R-:W-:Y:S02]  /*00e0*/  LOP3.LUT R3, R0, 0x7c, RZ, 0xc0, !PT ;  /* 0x0000007c00037812 */ /* 0x000fe400078ec0ff */
[----:B----4-:R0:W-:Y:S01]  /*00f0*/  STS [R0+UR4], R5 ;  /* 0x0000000500007988 */ /* 0x0101e20008000804 */
[----:B------:R-:W-:Y:S06]  /*0100*/  BAR.SYNC.DEFER_BLOCKING 0x0 ;  /* 0x0000000000007b1d */ /* 0x000fec0000010000 */
.L_x_0:
[----:B------:R-:W-:Y:S01]  /*0110*/  LDS R13, [R3+UR4] ;  /* 0x00000004030d7984 */ /* 0x000fe20008000800 */
[----:B------:R-:W-:Y:S02]  /*0120*/  UISETP.GE.U32.AND UP0, UPT, UR5, 0x20, UPT ;  /* 0x000000200500788c */ /* 0x000fe4000bf06070 */
[----:B------:R-:W-:Y:S01]  /*0130*/  USHF.L.U32 UR6, UR5, 0x1, URZ ;  /* 0x0000000105067899 */ /* 0x000fe200080006ff */
[----:B0-----:R-:W0:Y:S04]  /*0140*/  LDS.128 R4, [R2+UR4] ;  /* 0x0000000402047984 */ /* 0x001e280008000c00 */
[----:B-1----:R-:W1:Y:S02]  /*0150*/  LDS R19, [R3+UR4+0x80] ;  /* 0x0000800403137984 */ /* 0x002e640008000800 */
[----:B------:R-:W-:-:S02]  /*0160*/  UMOV UR5, UR6 ;  /* 0x0000000600057c82 */ /* 0x000fc40008000000 */
[----:B------:R-:W2:Y:S04]  /*0170*/  LDS R24, [R3+UR4+0x100] ;  /* 0x0001000403187984 */ /* 0x000ea80008000800 */
[----:B------:R-:W3:Y:S04]  /*0180*/  LDS R22, [R3+UR4+0x180] ;  /* 0x0001800403167984 */ /* 0x000ee80008000800 */
[----:B------:R-:W-:Y:S04]  /*0190*/  LDS R23, [R3+UR4+0x200] ;  /* 0x0002000403177984 */ /* 0x000fe80008000800 */
[----:B------:R-:W4:Y:S04]  /*01a0*/  LDS.128 R8, [R2+UR4+0x10] ;  /* 0x0000100402087984 */ /* 0x000f280008000c00 */
[----:B------:R-:W5:Y:S04]  /*01b0*/  LDS R18, [R3+UR4+0x280] ;  /* 0x0002800403127984 */ /* 0x000f680008000800 */
[----:B------:R-:W5:Y:S04]  /*01c0*/  LDS R17, [R3+UR4+0x300] ;  /* 0x0003000403117984 */ /* 0x000f680008000800 */
[----:B------:R-:W5:Y:S04]  /*01d0*/  LDS R20, [R3+UR4+0x380] ;  /* 0x0003800403147984 */ /* 0x000f680008000800 */
[----:B------:R-:W-:Y:S01]  /*01e0*/  LDS R21, [R3+UR4+0x400] ;  /* 0x0004000403157984 */ /* 0x000fe20008000800 */
[----:B0-----:R-:W-:-:S03]  /*01f0*/  FFMA R4, R4, R13, RZ ;  /* 0x0000000d04047223 */ /* 0x001fc600000000ff */
[----:B------:R-:W-:Y:S01]  /*0200*/  LDS R16, [R3+UR4+0x480] ;  /* 0x0004800403107984 */ /* 0x000fe20008000800 */
[----:B-1----:R-:W-:-:S03]  /*0210*/  FFMA R5, R19, R5, R4 ;  /* 0x0000000513057223 */ /* 0x002fc60000000004 */
[----:B------:R-:W0:Y:S01]  /*0220*/  LDS.128 R12, [R2+UR4+0x20] ;  /* 0x00002004020c7984 */ /* 0x000e220008000c00 */
[----:B--2---:R-:W-:-:S03]  /*0230*/  FFMA R5, R24, R6, R5 ;  /* 0x0000000618057223 */ /* 0x004fc60000000005 */
[----:B------:R-:W1:Y:S01]  /*0240*/  LDS R19, [R3+UR4+0x500] ;  /* 0x0005000403137984 */ /* 0x000e620008000800 */
[----:B---3--:R-:W-:-:S03]  /*0250*/  FFMA R5, R22, R7, R5 ;  /* 0x0000000716057223 */ /* 0x008fc60000000005 */
[----:B------:R-:W2:Y:S04]  /*0260*/  LDS R24, [R3+UR4+0x580] ;  /* 0x0005800403187984 */ /* 0x000ea80008000800 */
[----:B------:R-:W-:Y:S01]  /*0270*/  LDS R22, [R3+UR4+0x780] ;  /* 0x0007800403167984 */ /* 0x000fe20008000800 */
[----:B----4-:R-:W-:-:S03]  /*0280*/  FFMA R25, R8, R23, R5 ;  /* 0x0000001708197223 */ /* 0x010fc60000000005 */
[----:B------:R-:W-:Y:S01]  /*0290*/  LDS R23, [R3+UR4+0x600] ;  /* 0x0006000403177984 */ /* 0x000fe20008000800 */
[----:B-----5:R-:W-:-:S03]  /*02a0*/  FFMA R8, R18, R9, R25 ;  /* 0x0000000912087223 */ /* 0x020fc60000000019 */
[----:B------:R-:W3:Y:S01]  /*02b0*/  LDS.128 R4, [R2+UR4+0x30] ;  /* 0x0000300402047984 */ /* 0x000ee20008000c00 */
[----:B------:R-:W-:-:S03]  /*02c0*/  FFMA R9, R17, R10, R8 ;  /* 0x0000000a11097223 */ /* 0x000fc60000000008 */
[----:B------:R-:W4:Y:S01]  /*02d0*/  LDS R18, [R3+UR4+0x680] ;  /* 0x0006800403127984 */ /* 0x000f220008000800 */
[----:B------:R-:W-:-:S03]  /*02e0*/  FFMA R9, R20, R11, R9 ;  /* 0x0000000b14097223 */ /* 0x000fc60000000009 */
[----:B------:R-:W5:Y:S04]  /*02f0*/  LDS R17, [R3+UR4+0x700] ;  /* 0x0007000403117984 */ /* 0x000f680008000800 */
[----:B------:R-:W-:Y:S01]  /*0300*/  LDS R20, [R3+UR4+0x880] ;  /* 0x0008800403147984 */ /* 0x000fe20008000800 */
[----:B0-----:R-:W-:-:S03]  /*0310*/  FFMA R25, R12, R21, R9 ;  /* 0x000000150c197223 */ /* 0x001fc60000000009 */
[----:B------:R-:W-:Y:S01]  /*0320*/  LDS R21, [R3+UR4+0x800] ;  /* 0x0008000403157984 */ /* 0x000fe20008000800 */
[----:B------:R-:W-:-:S03]  /*0330*/  FFMA R16, R16, R13, R25 ;  /* 0x0000000d10107223 */ /* 0x000fc60000000019 */
[----:B------:R-:W0:Y:S01]  /*0340*/  LDS.128 R8, [R2+UR4+0x40] ;  /* 0x0000400402087984 */ /* 0x000e220008000c00 */
[----:B-1----:R-:W-:-:S03]  /*0350*/  FFMA R13, R19, R14, R16 ;  /* 0x0000000e130d7223 */ /* 0x002fc60000000010 */
[----:B------:R-:W1:Y:S01]  /*0360*/  LDS R19, [R3+UR4+0x900] ;  /* 0x0009000403137984 */ /* 0x000e620008000800 */
[----:B--2---:R-:W-:-:S03]  /*0370*/  FFMA R13, R24, R15, R13 ;  /* 0x0000000f180d7223 */ /* 0x004fc6000000000d */
[----:B------:R-:W2:Y:S04]  /*0380*/  LDS R24, [R3+UR4+0x980] ;  /* 0x0009800403187984 */ /* 0x000ea80008000800 */
[----:B------:R-:W-:Y:S01]  /*0390*/  LDS R16, [R3+UR4+0xa80] ;  /* 0x000a800403107984 */ /* 0x000fe20008000800 */
[----:B---3--:R-:W-:-:S03]  /*03a0*/  FFMA R25, R4, R23, R13 ;  /* 0x0000001704197223 */ /* 0x008fc6000000000d */
[----:B------:R-:W-:Y:S01]  /*03b0*/  LDS R23, [R3+UR4+0xa00] ;  /* 0x000a000403177984 */ /* 0x000fe20008000800 */
[----:B----4-:R-:W-:-:S03]  /*03c0*/  FFMA R18, R18, R5, R25 ;  /* 0x0000000512127223 */ /* 0x010fc60000000019 */
[----:B------:R-:W3:Y:S01]  /*03d0*/  LDS.128 R12, [R2+UR4+0x50] ;  /* 0x00005004020c7984 */ /* 0x000ee20008000c00 */
[----:B-----5:R-:W-:-:S03]  /*03e0*/  FFMA R5, R17, R6, R18 ;  /* 0x0000000611057223 */ /* 0x020fc60000000012 */
        /* <DEDUP_REMOVED lines=11> */
[----:B------:R-:W2:Y:S01]  /*04a0*/  LDS R19, [R3+UR4+0xd00] ;  /* 0x000d000403137984 */ /* 0x000ea20008000800 */
[----:B---3--:R-:W-:-:S03]  /*04b0*/  FFMA R25, R12, R23, R9 ;  /* 0x000000170c197223 */ /* 0x008fc60000000009 */
[----:B------:R-:W-:Y:S01]  /*04c0*/  LDS R23, [R3+UR4+0xe00] ;  /* 0x000e000403177984 */ /* 0x000fe20008000800 */
[----:B------:R-:W-:-:S03]  /*04d0*/  FFMA R24, R16, R13, R25 ;  /* 0x0000000d10187223 */ /* 0x000fc60000000019 */
[----:B------:R-:W3:Y:S01]  /*04e0*/  LDS.128 R8, [R2+UR4+0x70] ;  /* 0x0000700402087984 */ /* 0x000ee20008000c00 */
[----:B----4-:R-:W-:-:S03]  /*04f0*/  FFMA R17, R17, R14, R24 ;  /* 0x0000000e11117223 */ /* 0x010fc60000000018 */
[----:B------:R-:W4:Y:S01]  /*0500*/  LDS R16, [R3+UR4+0xe80] ;  /* 0x000e800403107984 */ /* 0x000f220008000800 */
[----:B-----5:R-:W-:-:S03]  /*0510*/  FFMA R15, R18, R15, R17 ;  /* 0x0000000f120f7223 */ /* 0x020fc60000000011 */
[----:B------:R-:W5:Y:S04]  /*0520*/  LDS R13, [R3+UR4+0xf00] ;  /* 0x000f0004030d7984 */ /* 0x000f680008000800 */
[----:B------:R-:W5:Y:S01]  /*0530*/  LDS R12, [R3+UR4+0xf80] ;  /* 0x000f8004030c7984 */ /* 0x000f620008000800 */
[----:B0-----:R-:W-:-:S04]  /*0540*/  FFMA R15, R4, R21, R15 ;  /* 0x00000015040f7223 */ /* 0x001fc8000000000f */
[----:B-1----:R-:W-:-:S04]  /*0550*/  FFMA R20, R20, R5, R15 ;  /* 0x0000000514147223 */ /* 0x002fc8000000000f */
[----:B--2---:R-:W-:-:S04]  /*0560*/  FFMA R19, R19, R6, R20 ;  /* 0x0000000613137223 */ /* 0x004fc80000000014 */
[----:B------:R-:W-:-:S04]  /*0570*/  FFMA R7, R22, R7, R19 ;  /* 0x0000000716077223 */ /* 0x000fc80000000013 */
[----:B---3--:R-:W-:-:S04]  /*0580*/  FFMA R7, R8, R23, R7 ;  /* 0x0000001708077223 */ /* 0x008fc80000000007 */
[----:B----4-:R-:W-:-:S04]  /*0590*/  FFMA R16, R16, R9, R7 ;  /* 0x0000000910107223 */ /* 0x010fc80000000007 */
[----:B-----5:R-:W-:-:S04]  /*05a0*/  FFMA R13, R13, R10, R16 ;  /* 0x0000000a0d0d7223 */ /* 0x020fc80000000010 */
[----:B------:R-:W-:-:S05]  /*05b0*/  FFMA R11, R12, R11, R13 ;  /* 0x0000000b0c0b7223 */ /* 0x000fca000000000d */
[----:B------:R1:W-:Y:S04]  /*05c0*/  STG.E desc[UR8][R26.64], R11 ;  /* 0x0000000b1a007986 */ /* 0x0003e8000c101908 */
[----:B------:R1:W-:Y:S01]  /*05d0*/  STS [R0+UR4], R11 ;  /* 0x0000000b00007988 */ /* 0x0003e20008000804 */
[----:B------:R-:W-:Y:S06]  /*05e0*/  BAR.SYNC.DEFER_BLOCKING 0x0 ;  /* 0x0000000000007b1d */ /* 0x000fec0000010000 */
[----:B------:R-:W-:Y:S05]  /*05f0*/  BRA.U !UP0, `(.L_x_0) ;  /* 0xfffffff908c47547 */ /* 0x000fea000b83ffff */
[----:B------:R-:W-:Y:S05]  /*0600*/  EXIT ;  /* 0x000000000000794d */ /* 0x000fea0003800000 */
.L_x_1:
[----:B------:R-:W-:-:S00]  /*0610*/  BRA `(.L_x_1) ;  /* 0xfffffffc00fc7947 */ /* 0x000fc0000383ffff */
[----:B------:R-:W-:-:S00]  /*0620*/  NOP ;  /* 0x0000000000007918 */ /* 0x000fc00000000000 */
        /* <DEDUP_REMOVED lines=13> */
.L_x_2:


//--------------------- .nv.shared._Z11Gpu_FastExpPfS_ --------------------------
	.section	.nv.shared._Z11Gpu_FastExpPfS_,"aw",@nobits
	.sectionflags	@""
	.align	4
.nv.shared._Z11Gpu_FastExpPfS_:
	.zero		5120


//--------------------- .nv.shared.reserved.0     --------------------------
	.section	.nv.shared.reserved.0,"aw",@nobits
	.weak		__nv_reservedSMEM_offset_0_alias
	.size		__nv_reservedSMEM_offset_0_alias, 0, 64
	.other		__nv_reservedSMEM_offset_0_alias,@"STO_CUDA_RESERVED_SHARED STV_DEFAULT"
__nv_reservedSMEM_offset_0_alias:
	.zero		0
	.zero		64


//--------------------- .nv.constant0._Z11Gpu_FastExpPfS_ --------------------------
	.section	.nv.constant0._Z11Gpu_FastExpPfS_,"a",@progbits
	.sectionflags	@""
	.align	4
.nv.constant0._Z11Gpu_FastExpPfS_:
	.zero		912


//--------------------- SYMBOLS --------------------------

	.type		.nv.reservedSmem.offset0,@object
	.size		.nv.reservedSmem.offset0,0x4
	.type		.nv.reservedSmem.cap,@object
	.size		.nv.reservedSmem.cap,0x4
